	.headerflags	@"EF_CUDA_TEXMODE_UNIFIED EF_CUDA_64BIT_ADDRESS EF_CUDA_ACCELERATORS EF_CUDA_SM90 EF_CUDA_VIRTUAL_SM(EF_CUDA_SM90)"
	.elftype	@"ET_EXEC"


//--------------------- .nv.info                  --------------------------
	.section	.nv.info,"",@"SHT_CUDA_INFO"
	.align	4


	//----- nvinfo : EIATTR_REGCOUNT
	.align		4
        /*0000*/ 	.byte	0x04, 0x2f
        /*0002*/ 	.short	(.L_1 - .L_0)
	.align		4
.L_0:
        /*0004*/ 	.word	index@(triton_poi_fused_cat_12)
        /*0008*/ 	.word	0x00000013


	//----- nvinfo : EIATTR_MIN_STACK_SIZE
	.align		4
.L_1:
        /*000c*/ 	.byte	0x04, 0x12
        /*000e*/ 	.short	(.L_3 - .L_2)
	.align		4
.L_2:
        /*0010*/ 	.word	index@(triton_poi_fused_cat_12)
        /*0014*/ 	.word	0x00000000


	//----- nvinfo : EIATTR_FRAME_SIZE
	.align		4
.L_3:
        /*0018*/ 	.byte	0x04, 0x11
        /*001a*/ 	.short	(.L_5 - .L_4)
	.align		4
.L_4:
        /*001c*/ 	.word	index@(triton_poi_fused_cat_12)
        /*0020*/ 	.word	0x00000000


	//----- nvinfo : EIATTR_MIN_STACK_SIZE
	.align		4
.L_5:
        /*0024*/ 	.byte	0x04, 0x12
        /*0026*/ 	.short	(.L_7 - .L_6)
	.align		4
.L_6:
        /*0028*/ 	.word	index@(triton_poi_fused_cat_12)
        /*002c*/ 	.word	0x00000000
.L_7:


//--------------------- .nv.info.triton_poi_fused_cat_12 --------------------------
	.section	.nv.info.triton_poi_fused_cat_12,"",@"SHT_CUDA_INFO"
	.sectionflags	@""
	.align	4


	//----- nvinfo : EIATTR_CUDA_API_VERSION
	.align		4
        /*0000*/ 	.byte	0x04, 0x37
        /*0002*/ 	.short	(.L_9 - .L_8)
.L_8:
        /*0004*/ 	.word	0x0000007c


	//----- nvinfo : EIATTR_KPARAM_INFO
	.align		4
.L_9:
        /*0008*/ 	.byte	0x04, 0x17
        /*000a*/ 	.short	(.L_11 - .L_10)
.L_10:
        /*000c*/ 	.word	0x00000000
        /*0010*/ 	.short	0x0004
        /*0012*/ 	.short	0x0020
        /*0014*/ 	.byte	0x00, 0xf0, 0x11, 0x00


	//----- nvinfo : EIATTR_KPARAM_INFO
	.align		4
.L_11:
        /*0018*/ 	.byte	0x04, 0x17
        /*001a*/ 	.short	(.L_13 - .L_12)
.L_12:
        /*001c*/ 	.word	0x00000000
        /*0020*/ 	.short	0x0003
        /*0022*/ 	.short	0x0018
        /*0024*/ 	.byte	0x00, 0xf4, 0x21, 0x00


	//----- nvinfo : EIATTR_KPARAM_INFO
	.align		4
.L_13:
        /*0028*/ 	.byte	0x04, 0x17
        /*002a*/ 	.short	(.L_15 - .L_14)
.L_14:
        /*002c*/ 	.word	0x00000000
        /*0030*/ 	.short	0x0002
        /*0032*/ 	.short	0x0010
        /*0034*/ 	.byte	0x00, 0xf4, 0x21, 0x00


	//----- nvinfo : EIATTR_KPARAM_INFO
	.align		4
.L_15:
        /*0038*/ 	.byte	0x04, 0x17
        /*003a*/ 	.short	(.L_17 - .L_16)
.L_16:
        /*003c*/ 	.word	0x00000000
        /*0040*/ 	.short	0x0001
        /*0042*/ 	.short	0x0008
        /*0044*/ 	.byte	0x00, 0xf4, 0x21, 0x00


	//----- nvinfo : EIATTR_KPARAM_INFO
	.align		4
.L_17:
        /*0048*/ 	.byte	0x04, 0x17
        /*004a*/ 	.short	(.L_19 - .L_18)
.L_18:
        /*004c*/ 	.word	0x00000000
        /*0050*/ 	.short	0x0000
        /*0052*/ 	.short	0x0000
        /*0054*/ 	.byte	0x00, 0xf4, 0x21, 0x00


	//----- nvinfo : EIATTR_SPARSE_MMA_MASK
	.align		4
.L_19:
        /*0058*/ 	.byte	0x03, 0x50
        /*005a*/ 	.short	0x0000


	//----- nvinfo : EIATTR_MAXREG_COUNT
	.align		4
        /*005c*/ 	.byte	0x03, 0x1b
        /*005e*/ 	.short	0x00ff


	//----- nvinfo : EIATTR_EXIT_INSTR_OFFSETS
	.align		4
        /*0060*/ 	.byte	0x04, 0x1c
        /*0062*/ 	.short	(.L_21 - .L_20)


	//   ....[0]....
.L_20:
        /*0064*/ 	.word	0x00000330


	//----- nvinfo : EIATTR_REQNTID
	.align		4
.L_21:
        /*0068*/ 	.byte	0x04, 0x10
        /*006a*/ 	.short	(.L_23 - .L_22)
.L_22:
        /*006c*/ 	.word	0x00000100
        /*0070*/ 	.word	0x00000001
        /*0074*/ 	.word	0x00000001


	//----- nvinfo : EIATTR_CBANK_PARAM_SIZE
	.align		4
.L_23:
        /*0078*/ 	.byte	0x03, 0x19
        /*007a*/ 	.short	0x0024


	//----- nvinfo : EIATTR_PARAM_CBANK
	.align		4
        /*007c*/ 	.byte	0x04, 0x0a
        /*007e*/ 	.short	(.L_25 - .L_24)
	.align		4
.L_24:
        /*0080*/ 	.word	index@(.nv.constant0.triton_poi_fused_cat_12)
        /*0084*/ 	.short	0x0210
        /*0086*/ 	.short	0x0024


	//----- nvinfo : EIATTR_SW_WAR
	.align		4
.L_25:
        /*0088*/ 	.byte	0x04, 0x36
        /*008a*/ 	.short	(.L_27 - .L_26)
.L_26:
        /*008c*/ 	.word	0x00000008
.L_27:


//--------------------- .nv.callgraph             --------------------------
	.section	.nv.callgraph,"",@"SHT_CUDA_CALLGRAPH"
	.align	4
	.sectionentsize	8
	.align		4
        /*0000*/ 	.word	0x00000000
	.align		4
        /*0004*/ 	.word	0xffffffff
	.align		4
        /*0008*/ 	.word	0x00000000
	.align		4
        /*000c*/ 	.word	0xfffffffe
	.align		4
        /*0010*/ 	.word	0x00000000
	.align		4
        /*0014*/ 	.word	0xfffffffd
	.align		4
        /*0018*/ 	.word	0x00000000
	.align		4
        /*001c*/ 	.word	0xfffffffc


//--------------------- .text.triton_poi_fused_cat_12 --------------------------
	.section	.text.triton_poi_fused_cat_12,"ax",@progbits
	.align	128
        .global         triton_poi_fused_cat_12
        .type           triton_poi_fused_cat_12,@function
        .size           triton_poi_fused_cat_12,(.L_x_1 - triton_poi_fused_cat_12)
        .other          triton_poi_fused_cat_12,@"STO_CUDA_ENTRY STV_DEFAULT"
triton_poi_fused_cat_12:
.text.triton_poi_fused_cat_12:
[----:B------:R-:W-:Y:S01]  /*0000*/  LDC R1, c[0x0][0x28] ;  /* 0x00000a00ff017b82 */ /* 0x000fe20000000800 */
[----:B------:R-:W1:Y:S07]  /*0010*/  S2R R0, SR_TID.X ;  /* 0x0000000000007919 */ /* 0x000e6e0000002100 */
[----:B------:R-:W2:Y:S01]  /*0020*/  LDC.64 R6, c[0x0][0x210] ;  /* 0x00008400ff067b82 */ /* 0x000ea20000000a00 */
[----:B------:R-:W-:Y:S01]  /*0030*/  ULDC.64 UR4, c[0x0][0x208] ;  /* 0x0000820000047ab9 */ /* 0x000fe20000000a00 */
[----:B------:R-:W3:Y:S01]  /*0040*/  S2R R5, SR_CTAID.X ;  /* 0x0000000000057919 */ /* 0x000ee20000002500 */
[----:B-1----:R-:W-:Y:S01]  /*0050*/  IMAD.SHL.U32 R0, R0, 0x2, RZ ;  /* 0x0000000200007824 */ /* 0x002fe200078e00ff */
[----:B---3--:R-:W-:-:S04]  /*0060*/  SHF.R.S32.HI R3, RZ, 0x16, R5 ;  /* 0x00000016ff037819 */ /* 0x008fc80000011405 */
[----:B------:R-:W-:Y:S02]  /*0070*/  LOP3.LUT R0, R0, 0x1fe, RZ, 0xc0, !PT ;  /* 0x000001fe00007812 */ /* 0x000fe400078ec0ff */
[----:B------:R-:W-:-:S03]  /*0080*/  SGXT R3, R3, 0x1 ;  /* 0x000000010303781a */ /* 0x000fc60000000200 */
[----:B------:R-:W-:Y:S02]  /*0090*/  IMAD R0, R5, 0x200, R0 ;  /* 0x0000020005007824 */ /* 0x000fe400078e0200 */
[----:B------:R-:W1:Y:S03]  /*00a0*/  LDC.64 R4, c[0x0][0x218] ;  /* 0x00008600ff047b82 */ /* 0x000e660000000a00 */
[----:B------:R-:W-:Y:S02]  /*00b0*/  LEA.HI R8, R3, R0, RZ, 0xc ;  /* 0x0000000003087211 */ /* 0x000fe400078f60ff */
[----:B------:R-:W-:Y:S02]  /*00c0*/  SHF.R.S32.HI R11, RZ, 0x1f, R0 ;  /* 0x0000001fff0b7819 */ /* 0x000fe40000011400 */
[----:B------:R-:W-:Y:S01]  /*00d0*/  SHF.R.S32.HI R9, RZ, 0xc, R8 ;  /* 0x0000000cff097819 */ /* 0x000fe20000011408 */
[----:B------:R-:W3:Y:S01]  /*00e0*/  LDC.64 R2, c[0x0][0x220] ;  /* 0x00008800ff027b82 */ /* 0x000ee20000000a00 */
[----:B------:R-:W-:-:S02]  /*00f0*/  LOP3.LUT R13, R8, 0xfffff000, RZ, 0xc0, !PT ;  /* 0xfffff000080d7812 */ /* 0x000fc400078ec0ff */
[----:B------:R-:W-:Y:S02]  /*0100*/  LEA.HI R10, R9, R9, RZ, 0x7 ;  /* 0x00000009090a7211 */ /* 0x000fe400078f38ff */
[----:B------:R-:W-:Y:S02]  /*0110*/  LEA.HI R11, R11, R0, RZ, 0x13 ;  /* 0x000000000b0b7211 */ /* 0x000fe400078f98ff */
[----:B------:R-:W-:Y:S01]  /*0120*/  LOP3.LUT R8, R10, 0xffffff80, RZ, 0xc0, !PT ;  /* 0xffffff800a087812 */ /* 0x000fe200078ec0ff */
[C---:B------:R-:W-:Y:S01]  /*0130*/  IMAD.IADD R10, R0.reuse, 0x1, -R13 ;  /* 0x00000001000a7824 */ /* 0x040fe200078e0a0d */
[----:B------:R-:W-:Y:S02]  /*0140*/  LOP3.LUT R13, R11, 0xfff80000, RZ, 0xc0, !PT ;  /* 0xfff800000b0d7812 */ /* 0x000fe400078ec0ff */
[----:B------:R-:W-:Y:S01]  /*0150*/  SHF.R.S32.HI R11, RZ, 0x13, R11 ;  /* 0x00000013ff0b7819 */ /* 0x000fe2000001140b */
[----:B------:R-:W-:Y:S02]  /*0160*/  IMAD.IADD R9, R9, 0x1, -R8 ;  /* 0x0000000109097824 */ /* 0x000fe400078e0a08 */
[----:B------:R-:W-:-:S02]  /*0170*/  IMAD.IADD R8, R0, 0x1, -R13 ;  /* 0x0000000100087824 */ /* 0x000fc400078e0a0d */
[----:B------:R-:W-:Y:S01]  /*0180*/  IMAD R10, R11, 0x40000, R10 ;  /* 0x000400000b0a7824 */ /* 0x000fe200078e020a */
[C---:B------:R-:W-:Y:S01]  /*0190*/  ISETP.GT.AND P0, PT, R9.reuse, 0x3f, PT ;  /* 0x0000003f0900780c */ /* 0x040fe20003f04270 */
[C---:B------:R-:W-:Y:S01]  /*01a0*/  VIADD R13, R9.reuse, 0xffffffc0 ;  /* 0xffffffc0090d7836 */ /* 0x040fe20000000000 */
[----:B------:R-:W-:Y:S01]  /*01b0*/  ISETP.GE.AND P1, PT, R9, 0x40, PT ;  /* 0x000000400900780c */ /* 0x000fe20003f26270 */
[----:B------:R-:W-:Y:S02]  /*01c0*/  IMAD R11, R11, 0x40000, R8 ;  /* 0x000400000b0b7824 */ /* 0x000fe400078e0208 */
[C---:B------:R-:W-:Y:S01]  /*01d0*/  IMAD R15, R13.reuse, 0x1000, R10 ;  /* 0x000010000d0f7824 */ /* 0x040fe200078e020a */
[----:B------:R-:W4:Y:S01]  /*01e0*/  LDC.64 R8, c[0x0][0x228] ;  /* 0x00008a00ff087b82 */ /* 0x000f220000000a00 */
[----:B---3--:R-:W-:Y:S01]  /*01f0*/  IMAD.WIDE R2, R13, 0x4, R2 ;  /* 0x000000040d027825 */ /* 0x008fe200078e0202 */
[----:B------:R-:W-:-:S03]  /*0200*/  CS2R R12, SRZ ;  /* 0x00000000000c7805 */ /* 0x000fc6000001ff00 */
[----:B-1----:R-:W-:Y:S01]  /*0210*/  IMAD.WIDE R4, R15, 0x4, R4 ;  /* 0x000000040f047825 */ /* 0x002fe200078e0204 */
[----:B------:R-:W-:Y:S02]  /*0220*/  CS2R R14, SRZ ;  /* 0x00000000000e7805 */ /* 0x000fe4000001ff00 */
[----:B------:R-:W3:Y:S01]  /*0230*/  @P0 LDG.E.EL R12, desc[UR4][R2.64] ;  /* 0x00000004020c0981 */ /* 0x000ee2000c2e1900 */
[----:B--2---:R-:W-:Y:S01]  /*0240*/  IMAD.WIDE R6, R11, 0x4, R6 ;  /* 0x000000040b067825 */ /* 0x004fe200078e0206 */
[----:B------:R-:W-:Y:S02]  /*0250*/  CS2R R10, SRZ ;  /* 0x00000000000a7805 */ /* 0x000fe4000001ff00 */
[----:B------:R4:W2:Y:S04]  /*0260*/  @P0 LDG.E.64 R14, desc[UR4][R4.64] ;  /* 0x00000004040e0981 */ /* 0x0008a8000c1e1b00 */
[----:B------:R-:W5:Y:S04]  /*0270*/  @P0 LDG.E.EL R13, desc[UR4][R2.64] ;  /* 0x00000004020d0981 */ /* 0x000f68000c2e1900 */
[----:B------:R-:W5:Y:S01]  /*0280*/  @!P1 LDG.E.64 R10, desc[UR4][R6.64] ;  /* 0x00000004060a9981 */ /* 0x000f62000c1e1b00 */
[----:B----4-:R-:W-:Y:S01]  /*0290*/  IMAD.WIDE R4, R0, 0x4, R8 ;  /* 0x0000000400047825 */ /* 0x010fe200078e0208 */
[----:B--2---:R-:W-:-:S02]  /*02a0*/  SEL R16, R15, RZ, P0 ;  /* 0x000000ff0f107207 */ /* 0x004fc40000000000 */
[----:B------:R-:W-:Y:S02]  /*02b0*/  SEL R14, R14, RZ, P0 ;  /* 0x000000ff0e0e7207 */ /* 0x000fe40000000000 */
[----:B---3--:R-:W-:Y:S02]  /*02c0*/  SEL R15, R12, RZ, P0 ;  /* 0x000000ff0c0f7207 */ /* 0x008fe40000000000 */
[----:B-----5:R-:W-:Y:S02]  /*02d0*/  SEL R13, R13, RZ, P0 ;  /* 0x000000ff0d0d7207 */ /* 0x020fe40000000000 */
[----:B------:R-:W-:Y:S01]  /*02e0*/  SEL R10, R10, RZ, !P1 ;  /* 0x000000ff0a0a7207 */ /* 0x000fe20004800000 */
[----:B------:R-:W-:Y:S01]  /*02f0*/  @P1 FADD R10, R14, R15 ;  /* 0x0000000f0e0a1221 */ /* 0x000fe20000000000 */
[----:B------:R-:W-:Y:S01]  /*0300*/  SEL R11, R11, RZ, !P1 ;  /* 0x000000ff0b0b7207 */ /* 0x000fe20004800000 */
[----:B------:R-:W-:-:S05]  /*0310*/  @P1 FADD R11, R16, R13 ;  /* 0x0000000d100b1221 */ /* 0x000fca0000000000 */
[----:B------:R-:W-:Y:S01]  /*0320*/  STG.E.64 desc[UR4][R4.64], R10 ;  /* 0x0000000a04007986 */ /* 0x000fe2000c101b04 */
[----:B------:R-:W-:Y:S05]  /*0330*/  EXIT ;  /* 0x000000000000794d */ /* 0x000fea0003800000 */
.L_x_0:
[----:B------:R-:W-:-:S00]  /*0340*/  BRA `(.L_x_0) ;  /* 0xfffffffc00fc7947 */ /* 0x000fc0000383ffff */
[----:B------:R-:W-:-:S00]  /*0350*/  NOP ;  /* 0x0000000000007918 */ /* 0x000fc00000000000 */
        /* <DEDUP_REMOVED lines=10> */
.L_x_1:


//--------------------- .nv.constant0.triton_poi_fused_cat_12 --------------------------
	.section	.nv.constant0.triton_poi_fused_cat_12,"a",@progbits
	.sectionflags	@""
	.align	4
.nv.constant0.triton_poi_fused_cat_12:
	.zero		564
